//
// Generated by NVIDIA NVVM Compiler
//
// Compiler Build ID: CL-36424714
// Cuda compilation tools, release 13.0, V13.0.88
// Based on NVVM 20.0.0
//

.version 9.0
.target sm_100
.address_size 64

	// .globl	_Z8gpu_warmv
// _ZZ16gpu_scan_basic_xPiiE7sharedA has been demoted
// _ZZ16gpu_scan_basic_yPiiE7sharedA has been demoted
// _ZZ17gpu_scan_better_xPiiE7sharedA has been demoted
// _ZZ17gpu_scan_better_yPiiE7sharedA has been demoted

.visible .entry _Z8gpu_warmv()
{


	ret;

}
	// .globl	_Z16gpu_scan_basic_xPii
.visible .entry _Z16gpu_scan_basic_xPii(
	.param .u64 .ptr .align 1 _Z16gpu_scan_basic_xPii_param_0,
	.param .u32 _Z16gpu_scan_basic_xPii_param_1
)
{
	.reg .pred 	%p<5>;
	.reg .b32 	%r<23>;
	.reg .b64 	%rd<5>;
	// demoted variable
	.shared .align 4 .b8 _ZZ16gpu_scan_basic_xPiiE7sharedA[4096];
	ld.param.u64 	%rd2, [_Z16gpu_scan_basic_xPii_param_0];
	ld.param.u32 	%r7, [_Z16gpu_scan_basic_xPii_param_1];
	cvta.to.global.u64 	%rd3, %rd2;
	mov.u32 	%r8, %ntid.x;
	mov.u32 	%r9, %ctaid.x;
	mov.u32 	%r1, %tid.x;
	mad.lo.s32 	%r2, %r8, %r9, %r1;
	mul.lo.s32 	%r3, %r7, %r7;
	setp.ge.s32 	%p1, %r2, %r3;
	mul.wide.s32 	%rd4, %r2, 4;
	add.s64 	%rd1, %rd3, %rd4;
	shl.b32 	%r10, %r1, 2;
	mov.u32 	%r11, _ZZ16gpu_scan_basic_xPiiE7sharedA;
	add.s32 	%r4, %r11, %r10;
	@%p1 bra 	$L__BB1_2;
	ld.global.u32 	%r12, [%rd1];
	st.shared.u32 	[%r4], %r12;
$L__BB1_2:
	setp.eq.s32 	%p2, %r1, 0;
	@%p2 bra 	$L__BB1_5;
	mov.b32 	%r22, 1;
$L__BB1_4:
	bar.sync 	0;
	sub.s32 	%r14, %r1, %r22;
	shl.b32 	%r15, %r14, 2;
	add.s32 	%r17, %r11, %r15;
	ld.shared.u32 	%r18, [%r17];
	bar.sync 	0;
	ld.shared.u32 	%r19, [%r4];
	add.s32 	%r20, %r19, %r18;
	st.shared.u32 	[%r4], %r20;
	shl.b32 	%r22, %r22, 1;
	setp.le.u32 	%p3, %r22, %r1;
	@%p3 bra 	$L__BB1_4;
$L__BB1_5:
	setp.ge.s32 	%p4, %r2, %r3;
	@%p4 bra 	$L__BB1_7;
	ld.shared.u32 	%r21, [%r4];
	st.global.u32 	[%rd1], %r21;
$L__BB1_7:
	ret;

}
	// .globl	_Z16gpu_scan_basic_yPii
.visible .entry _Z16gpu_scan_basic_yPii(
	.param .u64 .ptr .align 1 _Z16gpu_scan_basic_yPii_param_0,
	.param .u32 _Z16gpu_scan_basic_yPii_param_1
)
{
	.reg .pred 	%p<5>;
	.reg .b32 	%r<23>;
	.reg .b64 	%rd<5>;
	// demoted variable
	.shared .align 4 .b8 _ZZ16gpu_scan_basic_yPiiE7sharedA[4096];
	ld.param.u64 	%rd2, [_Z16gpu_scan_basic_yPii_param_0];
	ld.param.u32 	%r7, [_Z16gpu_scan_basic_yPii_param_1];
	cvta.to.global.u64 	%rd3, %rd2;
	mov.u32 	%r8, %ntid.x;
	mov.u32 	%r1, %tid.x;
	mov.u32 	%r9, %ctaid.x;
	mad.lo.s32 	%r2, %r8, %r1, %r9;
	mul.lo.s32 	%r3, %r7, %r7;
	setp.ge.s32 	%p1, %r2, %r3;
	mul.wide.s32 	%rd4, %r2, 4;
	add.s64 	%rd1, %rd3, %rd4;
	shl.b32 	%r10, %r1, 2;
	mov.u32 	%r11, _ZZ16gpu_scan_basic_yPiiE7sharedA;
	add.s32 	%r4, %r11, %r10;
	@%p1 bra 	$L__BB2_2;
	ld.global.u32 	%r12, [%rd1];
	st.shared.u32 	[%r4], %r12;
$L__BB2_2:
	setp.eq.s32 	%p2, %r1, 0;
	@%p2 bra 	$L__BB2_5;
	mov.b32 	%r22, 1;
$L__BB2_4:
	bar.sync 	0;
	sub.s32 	%r14, %r1, %r22;
	shl.b32 	%r15, %r14, 2;
	add.s32 	%r17, %r11, %r15;
	ld.shared.u32 	%r18, [%r17];
	bar.sync 	0;
	ld.shared.u32 	%r19, [%r4];
	add.s32 	%r20, %r19, %r18;
	st.shared.u32 	[%r4], %r20;
	shl.b32 	%r22, %r22, 1;
	setp.le.u32 	%p3, %r22, %r1;
	@%p3 bra 	$L__BB2_4;
$L__BB2_5:
	setp.ge.s32 	%p4, %r2, %r3;
	@%p4 bra 	$L__BB2_7;
	ld.shared.u32 	%r21, [%r4];
	st.global.u32 	[%rd1], %r21;
$L__BB2_7:
	ret;

}
	// .globl	_Z17gpu_scan_better_xPii
.visible .entry _Z17gpu_scan_better_xPii(
	.param .u64 .ptr .align 1 _Z17gpu_scan_better_xPii_param_0,
	.param .u32 _Z17gpu_scan_better_xPii_param_1
)
{
	.reg .pred 	%p<8>;
	.reg .b32 	%r<43>;
	.reg .b64 	%rd<5>;
	// demoted variable
	.shared .align 4 .b8 _ZZ17gpu_scan_better_xPiiE7sharedA[4096];
	ld.param.u64 	%rd2, [_Z17gpu_scan_better_xPii_param_0];
	ld.param.u32 	%r14, [_Z17gpu_scan_better_xPii_param_1];
	cvta.to.global.u64 	%rd3, %rd2;
	mov.u32 	%r42, %ntid.x;
	mov.u32 	%r15, %ctaid.x;
	mov.u32 	%r2, %tid.x;
	mad.lo.s32 	%r3, %r42, %r15, %r2;
	mul.lo.s32 	%r4, %r14, %r14;
	setp.ge.s32 	%p1, %r3, %r4;
	mul.wide.s32 	%rd4, %r3, 4;
	add.s64 	%rd1, %rd3, %rd4;
	shl.b32 	%r16, %r2, 2;
	mov.u32 	%r17, _ZZ17gpu_scan_better_xPiiE7sharedA;
	add.s32 	%r5, %r17, %r16;
	@%p1 bra 	$L__BB3_2;
	ld.global.u32 	%r18, [%rd1];
	st.shared.u32 	[%r5], %r18;
$L__BB3_2:
	add.s32 	%r6, %r2, 1;
	mov.b32 	%r41, 1;
$L__BB3_3:
	bar.sync 	0;
	mul.lo.s32 	%r9, %r41, %r6;
	setp.gt.u32 	%p2, %r9, 512;
	@%p2 bra 	$L__BB3_5;
	shl.b32 	%r20, %r9, 1;
	sub.s32 	%r21, %r20, %r41;
	shl.b32 	%r22, %r21, 2;
	add.s32 	%r24, %r17, %r22;
	ld.shared.u32 	%r25, [%r24+-4];
	shl.b32 	%r26, %r41, 2;
	add.s32 	%r27, %r24, %r26;
	ld.shared.u32 	%r28, [%r27+-4];
	add.s32 	%r29, %r28, %r25;
	st.shared.u32 	[%r27+-4], %r29;
$L__BB3_5:
	shl.b32 	%r41, %r41, 1;
	setp.gt.u32 	%p3, %r41, %r42;
	@%p3 bra 	$L__BB3_6;
	bra.uni 	$L__BB3_3;
$L__BB3_6:
	setp.lt.u32 	%p4, %r42, 2;
	@%p4 bra 	$L__BB3_11;
	shl.b32 	%r7, %r6, 1;
$L__BB3_8:
	shr.u32 	%r12, %r42, 1;
	bar.sync 	0;
	mul.lo.s32 	%r13, %r7, %r12;
	add.s32 	%r30, %r13, %r12;
	add.s32 	%r31, %r30, -1;
	setp.gt.s32 	%p5, %r31, 1023;
	@%p5 bra 	$L__BB3_10;
	shl.b32 	%r32, %r13, 2;
	add.s32 	%r34, %r17, %r32;
	ld.shared.u32 	%r35, [%r34+-4];
	shl.b32 	%r36, %r12, 2;
	add.s32 	%r37, %r34, %r36;
	ld.shared.u32 	%r38, [%r37+-4];
	add.s32 	%r39, %r38, %r35;
	st.shared.u32 	[%r37+-4], %r39;
$L__BB3_10:
	setp.gt.u32 	%p6, %r42, 3;
	mov.u32 	%r42, %r12;
	@%p6 bra 	$L__BB3_8;
$L__BB3_11:
	setp.ge.s32 	%p7, %r3, %r4;
	bar.sync 	0;
	@%p7 bra 	$L__BB3_13;
	ld.shared.u32 	%r40, [%r5];
	st.global.u32 	[%rd1], %r40;
$L__BB3_13:
	ret;

}
	// .globl	_Z17gpu_scan_better_yPii
.visible .entry _Z17gpu_scan_better_yPii(
	.param .u64 .ptr .align 1 _Z17gpu_scan_better_yPii_param_0,
	.param .u32 _Z17gpu_scan_better_yPii_param_1
)
{
	.reg .pred 	%p<8>;
	.reg .b32 	%r<43>;
	.reg .b64 	%rd<5>;
	// demoted variable
	.shared .align 4 .b8 _ZZ17gpu_scan_better_yPiiE7sharedA[4096];
	ld.param.u64 	%rd2, [_Z17gpu_scan_better_yPii_param_0];
	ld.param.u32 	%r14, [_Z17gpu_scan_better_yPii_param_1];
	cvta.to.global.u64 	%rd3, %rd2;
	mov.u32 	%r42, %ntid.x;
	mov.u32 	%r2, %tid.x;
	mov.u32 	%r15, %ctaid.x;
	mad.lo.s32 	%r3, %r42, %r2, %r15;
	mul.lo.s32 	%r4, %r14, %r14;
	setp.ge.s32 	%p1, %r3, %r4;
	mul.wide.s32 	%rd4, %r3, 4;
	add.s64 	%rd1, %rd3, %rd4;
	shl.b32 	%r16, %r2, 2;
	mov.u32 	%r17, _ZZ17gpu_scan_better_yPiiE7sharedA;
	add.s32 	%r5, %r17, %r16;
	@%p1 bra 	$L__BB4_2;
	ld.global.u32 	%r18, [%rd1];
	st.shared.u32 	[%r5], %r18;
$L__BB4_2:
	add.s32 	%r6, %r2, 1;
	mov.b32 	%r41, 1;
$L__BB4_3:
	bar.sync 	0;
	mul.lo.s32 	%r9, %r41, %r6;
	setp.gt.u32 	%p2, %r9, 512;
	@%p2 bra 	$L__BB4_5;
	shl.b32 	%r20, %r9, 1;
	sub.s32 	%r21, %r20, %r41;
	shl.b32 	%r22, %r21, 2;
	add.s32 	%r24, %r17, %r22;
	ld.shared.u32 	%r25, [%r24+-4];
	shl.b32 	%r26, %r41, 2;
	add.s32 	%r27, %r24, %r26;
	ld.shared.u32 	%r28, [%r27+-4];
	add.s32 	%r29, %r28, %r25;
	st.shared.u32 	[%r27+-4], %r29;
$L__BB4_5:
	shl.b32 	%r41, %r41, 1;
	setp.gt.u32 	%p3, %r41, %r42;
	@%p3 bra 	$L__BB4_6;
	bra.uni 	$L__BB4_3;
$L__BB4_6:
	setp.lt.u32 	%p4, %r42, 2;
	@%p4 bra 	$L__BB4_11;
	shl.b32 	%r7, %r6, 1;
$L__BB4_8:
	shr.u32 	%r12, %r42, 1;
	bar.sync 	0;
	mul.lo.s32 	%r13, %r7, %r12;
	add.s32 	%r30, %r13, %r12;
	add.s32 	%r31, %r30, -1;
	setp.gt.s32 	%p5, %r31, 1023;
	@%p5 bra 	$L__BB4_10;
	shl.b32 	%r32, %r13, 2;
	add.s32 	%r34, %r17, %r32;
	ld.shared.u32 	%r35, [%r34+-4];
	shl.b32 	%r36, %r12, 2;
	add.s32 	%r37, %r34, %r36;
	ld.shared.u32 	%r38, [%r37+-4];
	add.s32 	%r39, %r38, %r35;
	st.shared.u32 	[%r37+-4], %r39;
$L__BB4_10:
	setp.gt.u32 	%p6, %r42, 3;
	mov.u32 	%r42, %r12;
	@%p6 bra 	$L__BB4_8;
$L__BB4_11:
	setp.ge.s32 	%p7, %r3, %r4;
	bar.sync 	0;
	@%p7 bra 	$L__BB4_13;
	ld.shared.u32 	%r40, [%r5];
	st.global.u32 	[%rd1], %r40;
$L__BB4_13:
	ret;

}


// ===== COMPILED SASS (sm_100) =====

	.target	sm_100

	.elftype	@"ET_EXEC"


//--------------------- .note.nv.tkinfo           --------------------------
	.section	.note.nv.tkinfo,"",@"SHT_NOTE"
	.sectionflags	@"SHF_NOTE_NV_TKINFO"
	.tkinfo
        /*0018*/ 	.word	0x00000002
        /*0030*/ 	.string	""
        /*0030*/ 	.string	"ptxas"
        /*0030*/ 	.string	"Cuda compilation tools, release 13.0, V13.0.88"
        /*0030*/ 	.string	"Build cuda_13.0.r13.0/compiler.36424714_0"
        /*0030*/ 	.string	"-arch sm_100 -m 64 "



//--------------------- .note.nv.cuinfo           --------------------------
	.section	.note.nv.cuinfo,"",@"SHT_NOTE"
	.sectionflags	@"SHF_NOTE_NV_CUINFO"
        /*0018*/ 	.short	0x0002
        /*001a*/ 	.short	0x0064
        /*001c*/ 	.short	0x0082
	.zero		2


//--------------------- .nv.info                  --------------------------
	.section	.nv.info,"",@"SHT_CUDA_INFO"
	.align	4


	//----- nvinfo : EIATTR_REGCOUNT
	.align		4
        /*0000*/ 	.byte	0x04, 0x2f
        /*0002*/ 	.short	(.L_1 - .L_0)
	.align		4
.L_0:
        /*0004*/ 	.word	index@(_Z8gpu_warmv)
        /*0008*/ 	.word	0x00000004


	//----- nvinfo : EIATTR_FRAME_SIZE
	.align		4
.L_1:
        /*000c*/ 	.byte	0x04, 0x11
        /*000e*/ 	.short	(.L_3 - .L_2)
	.align		4
.L_2:
        /*0010*/ 	.word	index@(_Z8gpu_warmv)
        /*0014*/ 	.word	0x00000000


	//----- nvinfo : EIATTR_REGCOUNT
	.align		4
.L_3:
        /*0018*/ 	.byte	0x04, 0x2f
        /*001a*/ 	.short	(.L_5 - .L_4)
	.align		4
.L_4:
        /*001c*/ 	.word	index@(_Z16gpu_scan_basic_xPii)
        /*0020*/ 	.word	0x0000000c


	//----- nvinfo : EIATTR_FRAME_SIZE
	.align		4
.L_5:
        /*0024*/ 	.byte	0x04, 0x11
        /*0026*/ 	.short	(.L_7 - .L_6)
	.align		4
.L_6:
        /*0028*/ 	.word	index@(_Z16gpu_scan_basic_xPii)
        /*002c*/ 	.word	0x00000000


	//----- nvinfo : EIATTR_REGCOUNT
	.align		4
.L_7:
        /*0030*/ 	.byte	0x04, 0x2f
        /*0032*/ 	.short	(.L_9 - .L_8)
	.align		4
.L_8:
        /*0034*/ 	.word	index@(_Z16gpu_scan_basic_yPii)
        /*0038*/ 	.word	0x0000000c


	//----- nvinfo : EIATTR_FRAME_SIZE
	.align		4
.L_9:
        /*003c*/ 	.byte	0x04, 0x11
        /*003e*/ 	.short	(.L_11 - .L_10)
	.align		4
.L_10:
        /*0040*/ 	.word	index@(_Z16gpu_scan_basic_yPii)
        /*0044*/ 	.word	0x00000000


	//----- nvinfo : EIATTR_REGCOUNT
	.align		4
.L_11:
        /*0048*/ 	.byte	0x04, 0x2f
        /*004a*/ 	.short	(.L_13 - .L_12)
	.align		4
.L_12:
        /*004c*/ 	.word	index@(_Z17gpu_scan_better_xPii)
        /*0050*/ 	.word	0x0000000e


	//----- nvinfo : EIATTR_FRAME_SIZE
	.align		4
.L_13:
        /*0054*/ 	.byte	0x04, 0x11
        /*0056*/ 	.short	(.L_15 - .L_14)
	.align		4
.L_14:
        /*0058*/ 	.word	index@(_Z17gpu_scan_better_xPii)
        /*005c*/ 	.word	0x00000000


	//----- nvinfo : EIATTR_REGCOUNT
	.align		4
.L_15:
        /*0060*/ 	.byte	0x04, 0x2f
        /*0062*/ 	.short	(.L_17 - .L_16)
	.align		4
.L_16:
        /*0064*/ 	.word	index@(_Z17gpu_scan_better_yPii)
        /*0068*/ 	.word	0x0000000e


	//----- nvinfo : EIATTR_FRAME_SIZE
	.align		4
.L_17:
        /*006c*/ 	.byte	0x04, 0x11
        /*006e*/ 	.short	(.L_19 - .L_18)
	.align		4
.L_18:
        /*0070*/ 	.word	index@(_Z17gpu_scan_better_yPii)
        /*0074*/ 	.word	0x00000000


	//----- nvinfo : EIATTR_MIN_STACK_SIZE
	.align		4
.L_19:
        /*0078*/ 	.byte	0x04, 0x12
        /*007a*/ 	.short	(.L_21 - .L_20)
	.align		4
.L_20:
        /*007c*/ 	.word	index@(_Z17gpu_scan_better_yPii)
        /*0080*/ 	.word	0x00000000


	//----- nvinfo : EIATTR_MIN_STACK_SIZE
	.align		4
.L_21:
        /*0084*/ 	.byte	0x04, 0x12
        /*0086*/ 	.short	(.L_23 - .L_22)
	.align		4
.L_22:
        /*0088*/ 	.word	index@(_Z17gpu_scan_better_xPii)
        /*008c*/ 	.word	0x00000000


	//----- nvinfo : EIATTR_MIN_STACK_SIZE
	.align		4
.L_23:
        /*0090*/ 	.byte	0x04, 0x12
        /*0092*/ 	.short	(.L_25 - .L_24)
	.align		4
.L_24:
        /*0094*/ 	.word	index@(_Z16gpu_scan_basic_yPii)
        /*0098*/ 	.word	0x00000000


	//----- nvinfo : EIATTR_MIN_STACK_SIZE
	.align		4
.L_25:
        /*009c*/ 	.byte	0x04, 0x12
        /*009e*/ 	.short	(.L_27 - .L_26)
	.align		4
.L_26:
        /*00a0*/ 	.word	index@(_Z16gpu_scan_basic_xPii)
        /*00a4*/ 	.word	0x00000000


	//----- nvinfo : EIATTR_MIN_STACK_SIZE
	.align		4
.L_27:
        /*00a8*/ 	.byte	0x04, 0x12
        /*00aa*/ 	.short	(.L_29 - .L_28)
	.align		4
.L_28:
        /*00ac*/ 	.word	index@(_Z8gpu_warmv)
        /*00b0*/ 	.word	0x00000000
.L_29:


//--------------------- .nv.compat                --------------------------
	.section	.nv.compat,"",@"SHT_CUDA_COMPAT_INFO"
	.align	4
        /*0000*/ 	.byte	0x02, 0x09, 0x00, 0x00, 0x02, 0x02, 0x01, 0x00, 0x02, 0x05, 0x05, 0x00, 0x03, 0x07, 0x01, 0x01
        /*0010*/ 	.byte	0x02, 0x03, 0x00, 0x00, 0x02, 0x06, 0x01, 0x00, 0x04, 0x0b, 0x08, 0x00, 0x09, 0x00, 0x00, 0x00
        /*0020*/ 	.byte	0x00, 0x00, 0x00, 0x00


//--------------------- .nv.info._Z17gpu_scan_better_yPii --------------------------
	.section	.nv.info._Z17gpu_scan_better_yPii,"",@"SHT_CUDA_INFO"
	.sectionflags	@""
	.align	4


	//----- nvinfo : EIATTR_CUDA_API_VERSION
	.align		4
        /*0000*/ 	.byte	0x04, 0x37
        /*0002*/ 	.short	(.L_31 - .L_30)
.L_30:
        /*0004*/ 	.word	0x00000082


	//----- nvinfo : EIATTR_KPARAM_INFO
	.align		4
.L_31:
        /*0008*/ 	.byte	0x04, 0x17
        /*000a*/ 	.short	(.L_33 - .L_32)
.L_32:
        /*000c*/ 	.word	0x00000000
        /*0010*/ 	.short	0x0001
        /*0012*/ 	.short	0x0008
        /*0014*/ 	.byte	0x00, 0xf0, 0x11, 0x00


	//----- nvinfo : EIATTR_KPARAM_INFO
	.align		4
.L_33:
        /*0018*/ 	.byte	0x04, 0x17
        /*001a*/ 	.short	(.L_35 - .L_34)
.L_34:
        /*001c*/ 	.word	0x00000000
        /*0020*/ 	.short	0x0000
        /*0022*/ 	.short	0x0000
        /*0024*/ 	.byte	0x00, 0xf5, 0x21, 0x00


	//----- nvinfo : EIATTR_SPARSE_MMA_MASK
	.align		4
.L_35:
        /*0028*/ 	.byte	0x03, 0x50
        /*002a*/ 	.short	0x0000


	//----- nvinfo : EIATTR_MAXREG_COUNT
	.align		4
        /*002c*/ 	.byte	0x03, 0x1b
        /*002e*/ 	.short	0x00ff


	//----- nvinfo : EIATTR_NUM_BARRIERS
	.align		4
        /*0030*/ 	.byte	0x02, 0x4c
        /*0032*/ 	.byte	0x01
	.zero		1


	//----- nvinfo : EIATTR_MERCURY_ISA_VERSION
	.align		4
        /*0034*/ 	.byte	0x03, 0x5f
        /*0036*/ 	.short	0x0101


	//----- nvinfo : EIATTR_VRC_CTA_INIT_COUNT
	.align		4
        /*0038*/ 	.byte	0x02, 0x4a
	.zero		1
	.zero		1


	//----- nvinfo : EIATTR_EXIT_INSTR_OFFSETS
	.align		4
        /*003c*/ 	.byte	0x04, 0x1c
        /*003e*/ 	.short	(.L_37 - .L_36)


	//   ....[0]....
.L_36:
        /*0040*/ 	.word	0x00000340


	//   ....[1]....
        /*0044*/ 	.word	0x00000370


	//----- nvinfo : EIATTR_CBANK_PARAM_SIZE
	.align		4
.L_37:
        /*0048*/ 	.byte	0x03, 0x19
        /*004a*/ 	.short	0x000c


	//----- nvinfo : EIATTR_PARAM_CBANK
	.align		4
        /*004c*/ 	.byte	0x04, 0x0a
        /*004e*/ 	.short	(.L_39 - .L_38)
	.align		4
.L_38:
        /*0050*/ 	.word	index@(.nv.constant0._Z17gpu_scan_better_yPii)
        /*0054*/ 	.short	0x0380
        /*0056*/ 	.short	0x000c


	//----- nvinfo : EIATTR_SW_WAR
	.align		4
.L_39:
        /*0058*/ 	.byte	0x04, 0x36
        /*005a*/ 	.short	(.L_41 - .L_40)
.L_40:
        /*005c*/ 	.word	0x00000008
.L_41:


//--------------------- .nv.info._Z17gpu_scan_better_xPii --------------------------
	.section	.nv.info._Z17gpu_scan_better_xPii,"",@"SHT_CUDA_INFO"
	.sectionflags	@""
	.align	4


	//----- nvinfo : EIATTR_CUDA_API_VERSION
	.align		4
        /*0000*/ 	.byte	0x04, 0x37
        /*0002*/ 	.short	(.L_43 - .L_42)
.L_42:
        /*0004*/ 	.word	0x00000082


	//----- nvinfo : EIATTR_KPARAM_INFO
	.align		4
.L_43:
        /*0008*/ 	.byte	0x04, 0x17
        /*000a*/ 	.short	(.L_45 - .L_44)
.L_44:
        /*000c*/ 	.word	0x00000000
        /*0010*/ 	.short	0x0001
        /*0012*/ 	.short	0x0008
        /*0014*/ 	.byte	0x00, 0xf0, 0x11, 0x00


	//----- nvinfo : EIATTR_KPARAM_INFO
	.align		4
.L_45:
        /*0018*/ 	.byte	0x04, 0x17
        /*001a*/ 	.short	(.L_47 - .L_46)
.L_46:
        /*001c*/ 	.word	0x00000000
        /*0020*/ 	.short	0x0000
        /*0022*/ 	.short	0x0000
        /*0024*/ 	.byte	0x00, 0xf5, 0x21, 0x00


	//----- nvinfo : EIATTR_SPARSE_MMA_MASK
	.align		4
.L_47:
        /*0028*/ 	.byte	0x03, 0x50
        /*002a*/ 	.short	0x0000


	//----- nvinfo : EIATTR_MAXREG_COUNT
	.align		4
        /*002c*/ 	.byte	0x03, 0x1b
        /*002e*/ 	.short	0x00ff


	//----- nvinfo : EIATTR_NUM_BARRIERS
	.align		4
        /*0030*/ 	.byte	0x02, 0x4c
        /*0032*/ 	.byte	0x01
	.zero		1


	//----- nvinfo : EIATTR_MERCURY_ISA_VERSION
	.align		4
        /*0034*/ 	.byte	0x03, 0x5f
        /*0036*/ 	.short	0x0101


	//----- nvinfo : EIATTR_VRC_CTA_INIT_COUNT
	.align		4
        /*0038*/ 	.byte	0x02, 0x4a
	.zero		1
	.zero		1


	//----- nvinfo : EIATTR_EXIT_INSTR_OFFSETS
	.align		4
        /*003c*/ 	.byte	0x04, 0x1c
        /*003e*/ 	.short	(.L_49 - .L_48)


	//   ....[0]....
.L_48:
        /*0040*/ 	.word	0x00000340


	//   ....[1]....
        /*0044*/ 	.word	0x00000370


	//----- nvinfo : EIATTR_CBANK_PARAM_SIZE
	.align		4
.L_49:
        /*0048*/ 	.byte	0x03, 0x19
        /*004a*/ 	.short	0x000c


	//----- nvinfo : EIATTR_PARAM_CBANK
	.align		4
        /*004c*/ 	.byte	0x04, 0x0a
        /*004e*/ 	.short	(.L_51 - .L_50)
	.align		4
.L_50:
        /*0050*/ 	.word	index@(.nv.constant0._Z17gpu_scan_better_xPii)
        /*0054*/ 	.short	0x0380
        /*0056*/ 	.short	0x000c


	//----- nvinfo : EIATTR_SW_WAR
	.align		4
.L_51:
        /*0058*/ 	.byte	0x04, 0x36
        /*005a*/ 	.short	(.L_53 - .L_52)
.L_52:
        /*005c*/ 	.word	0x00000008
.L_53:


//--------------------- .nv.info._Z16gpu_scan_basic_yPii --------------------------
	.section	.nv.info._Z16gpu_scan_basic_yPii,"",@"SHT_CUDA_INFO"
	.sectionflags	@""
	.align	4


	//----- nvinfo : EIATTR_CUDA_API_VERSION
	.align		4
        /*0000*/ 	.byte	0x04, 0x37
        /*0002*/ 	.short	(.L_55 - .L_54)
.L_54:
        /*0004*/ 	.word	0x00000082


	//----- nvinfo : EIATTR_KPARAM_INFO
	.align		4
.L_55:
        /*0008*/ 	.byte	0x04, 0x17
        /*000a*/ 	.short	(.L_57 - .L_56)
.L_56:
        /*000c*/ 	.word	0x00000000
        /*0010*/ 	.short	0x0001
        /*0012*/ 	.short	0x0008
        /*0014*/ 	.byte	0x00, 0xf0, 0x11, 0x00


	//----- nvinfo : EIATTR_KPARAM_INFO
	.align		4
.L_57:
        /*0018*/ 	.byte	0x04, 0x17
        /*001a*/ 	.short	(.L_59 - .L_58)
.L_58:
        /*001c*/ 	.word	0x00000000
        /*0020*/ 	.short	0x0000
        /*0022*/ 	.short	0x0000
        /*0024*/ 	.byte	0x00, 0xf5, 0x21, 0x00


	//----- nvinfo : EIATTR_SPARSE_MMA_MASK
	.align		4
.L_59:
        /*0028*/ 	.byte	0x03, 0x50
        /*002a*/ 	.short	0x0000


	//----- nvinfo : EIATTR_MAXREG_COUNT
	.align		4
        /*002c*/ 	.byte	0x03, 0x1b
        /*002e*/ 	.short	0x00ff


	//----- nvinfo : EIATTR_NUM_BARRIERS
	.align		4
        /*0030*/ 	.byte	0x02, 0x4c
        /*0032*/ 	.byte	0x01
	.zero		1


	//----- nvinfo : EIATTR_MERCURY_ISA_VERSION
	.align		4
        /*0034*/ 	.byte	0x03, 0x5f
        /*0036*/ 	.short	0x0101


	//----- nvinfo : EIATTR_VRC_CTA_INIT_COUNT
	.align		4
        /*0038*/ 	.byte	0x02, 0x4a
	.zero		1
	.zero		1


	//----- nvinfo : EIATTR_EXIT_INSTR_OFFSETS
	.align		4
        /*003c*/ 	.byte	0x04, 0x1c
        /*003e*/ 	.short	(.L_61 - .L_60)


	//   ....[0]....
.L_60:
        /*0040*/ 	.word	0x00000200


	//   ....[1]....
        /*0044*/ 	.word	0x00000230


	//----- nvinfo : EIATTR_CRS_STACK_SIZE
	.align		4
.L_61:
        /*0048*/ 	.byte	0x04, 0x1e
        /*004a*/ 	.short	(.L_63 - .L_62)
.L_62:
        /*004c*/ 	.word	0x00000000


	//----- nvinfo : EIATTR_CBANK_PARAM_SIZE
	.align		4
.L_63:
        /*0050*/ 	.byte	0x03, 0x19
        /*0052*/ 	.short	0x000c


	//----- nvinfo : EIATTR_PARAM_CBANK
	.align		4
        /*0054*/ 	.byte	0x04, 0x0a
        /*0056*/ 	.short	(.L_65 - .L_64)
	.align		4
.L_64:
        /*0058*/ 	.word	index@(.nv.constant0._Z16gpu_scan_basic_yPii)
        /*005c*/ 	.short	0x0380
        /*005e*/ 	.short	0x000c


	//----- nvinfo : EIATTR_SW_WAR
	.align		4
.L_65:
        /*0060*/ 	.byte	0x04, 0x36
        /*0062*/ 	.short	(.L_67 - .L_66)
.L_66:
        /*0064*/ 	.word	0x00000008
.L_67:


//--------------------- .nv.info._Z16gpu_scan_basic_xPii --------------------------
	.section	.nv.info._Z16gpu_scan_basic_xPii,"",@"SHT_CUDA_INFO"
	.sectionflags	@""
	.align	4


	//----- nvinfo : EIATTR_CUDA_API_VERSION
	.align		4
        /*0000*/ 	.byte	0x04, 0x37
        /*0002*/ 	.short	(.L_69 - .L_68)
.L_68:
        /*0004*/ 	.word	0x00000082


	//----- nvinfo : EIATTR_KPARAM_INFO
	.align		4
.L_69:
        /*0008*/ 	.byte	0x04, 0x17
        /*000a*/ 	.short	(.L_71 - .L_70)
.L_70:
        /*000c*/ 	.word	0x00000000
        /*0010*/ 	.short	0x0001
        /*0012*/ 	.short	0x0008
        /*0014*/ 	.byte	0x00, 0xf0, 0x11, 0x00


	//----- nvinfo : EIATTR_KPARAM_INFO
	.align		4
.L_71:
        /*0018*/ 	.byte	0x04, 0x17
        /*001a*/ 	.short	(.L_73 - .L_72)
.L_72:
        /*001c*/ 	.word	0x00000000
        /*0020*/ 	.short	0x0000
        /*0022*/ 	.short	0x0000
        /*0024*/ 	.byte	0x00, 0xf5, 0x21, 0x00


	//----- nvinfo : EIATTR_SPARSE_MMA_MASK
	.align		4
.L_73:
        /*0028*/ 	.byte	0x03, 0x50
        /*002a*/ 	.short	0x0000


	//----- nvinfo : EIATTR_MAXREG_COUNT
	.align		4
        /*002c*/ 	.byte	0x03, 0x1b
        /*002e*/ 	.short	0x00ff


	//----- nvinfo : EIATTR_NUM_BARRIERS
	.align		4
        /*0030*/ 	.byte	0x02, 0x4c
        /*0032*/ 	.byte	0x01
	.zero		1


	//----- nvinfo : EIATTR_MERCURY_ISA_VERSION
	.align		4
        /*0034*/ 	.byte	0x03, 0x5f
        /*0036*/ 	.short	0x0101


	//----- nvinfo : EIATTR_VRC_CTA_INIT_COUNT
	.align		4
        /*0038*/ 	.byte	0x02, 0x4a
	.zero		1
	.zero		1


	//----- nvinfo : EIATTR_EXIT_INSTR_OFFSETS
	.align		4
        /*003c*/ 	.byte	0x04, 0x1c
        /*003e*/ 	.short	(.L_75 - .L_74)


	//   ....[0]....
.L_74:
        /*0040*/ 	.word	0x00000200


	//   ....[1]....
        /*0044*/ 	.word	0x00000230


	//----- nvinfo : EIATTR_CRS_STACK_SIZE
	.align		4
.L_75:
        /*0048*/ 	.byte	0x04, 0x1e
        /*004a*/ 	.short	(.L_77 - .L_76)
.L_76:
        /*004c*/ 	.word	0x00000000


	//----- nvinfo : EIATTR_CBANK_PARAM_SIZE
	.align		4
.L_77:
        /*0050*/ 	.byte	0x03, 0x19
        /*0052*/ 	.short	0x000c


	//----- nvinfo : EIATTR_PARAM_CBANK
	.align		4
        /*0054*/ 	.byte	0x04, 0x0a
        /*0056*/ 	.short	(.L_79 - .L_78)
	.align		4
.L_78:
        /*0058*/ 	.word	index@(.nv.constant0._Z16gpu_scan_basic_xPii)
        /*005c*/ 	.short	0x0380
        /*005e*/ 	.short	0x000c


	//----- nvinfo : EIATTR_SW_WAR
	.align		4
.L_79:
        /*0060*/ 	.byte	0x04, 0x36
        /*0062*/ 	.short	(.L_81 - .L_80)
.L_80:
        /*0064*/ 	.word	0x00000008
.L_81:


//--------------------- .nv.info._Z8gpu_warmv     --------------------------
	.section	.nv.info._Z8gpu_warmv,"",@"SHT_CUDA_INFO"
	.sectionflags	@""
	.align	4


	//----- nvinfo : EIATTR_CUDA_API_VERSION
	.align		4
        /*0000*/ 	.byte	0x04, 0x37
        /*0002*/ 	.short	(.L_83 - .L_82)
.L_82:
        /*0004*/ 	.word	0x00000082


	//----- nvinfo : EIATTR_SPARSE_MMA_MASK
	.align		4
.L_83:
        /*0008*/ 	.byte	0x03, 0x50
        /*000a*/ 	.short	0x0000


	//----- nvinfo : EIATTR_MAXREG_COUNT
	.align		4
        /*000c*/ 	.byte	0x03, 0x1b
        /*000e*/ 	.short	0x00ff


	//----- nvinfo : EIATTR_MERCURY_ISA_VERSION
	.align		4
        /*0010*/ 	.byte	0x03, 0x5f
        /*0012*/ 	.short	0x0101


	//----- nvinfo : EIATTR_VRC_CTA_INIT_COUNT
	.align		4
        /*0014*/ 	.byte	0x02, 0x4a
	.zero		1
	.zero		1


	//----- nvinfo : EIATTR_EXIT_INSTR_OFFSETS
	.align		4
        /*0018*/ 	.byte	0x04, 0x1c
        /*001a*/ 	.short	(.L_85 - .L_84)


	//   ....[0]....
.L_84:
        /*001c*/ 	.word	0x00000010


	//----- nvinfo : EIATTR_SW_WAR
	.align		4
.L_85:
        /*0020*/ 	.byte	0x04, 0x36
        /*0022*/ 	.short	(.L_87 - .L_86)
.L_86:
        /*0024*/ 	.word	0x00000008
.L_87:


//--------------------- .nv.callgraph             --------------------------
	.section	.nv.callgraph,"",@"SHT_CUDA_CALLGRAPH"
	.align	4
	.sectionentsize	8
	.align		4
        /*0000*/ 	.word	0x00000000
	.align		4
        /*0004*/ 	.word	0xffffffff
	.align		4
        /*0008*/ 	.word	0x00000000
	.align		4
        /*000c*/ 	.word	0xfffffffe
	.align		4
        /*0010*/ 	.word	0x00000000
	.align		4
        /*0014*/ 	.word	0xfffffffd
	.align		4
        /*0018*/ 	.word	0x00000000
	.align		4
        /*001c*/ 	.word	0xfffffffc


//--------------------- .text._Z17gpu_scan_better_yPii --------------------------
	.section	.text._Z17gpu_scan_better_yPii,"ax",@progbits
	.align	128
        .global         _Z17gpu_scan_better_yPii
        .type           _Z17gpu_scan_better_yPii,@function
        .size           _Z17gpu_scan_better_yPii,(.L_x_15 - _Z17gpu_scan_better_yPii)
        .other          _Z17gpu_scan_better_yPii,@"STO_CUDA_ENTRY STV_DEFAULT"
_Z17gpu_scan_better_yPii:
.text._Z17gpu_scan_better_yPii:
[----:B------:R-:W-:Y:S01]  /*0000*/  LDC R1, c[0x0][0x37c] ;  /* 0x0000df00ff017b82 */ /* 0x000fe20000000800 */
[----:B------:R-:W0:Y:S01]  /*0010*/  S2R R6, SR_TID.X ;  /* 0x0000000000067919 */ /* 0x000e220000002100 */
[----:B------:R-:W1:Y:S06]  /*0020*/  LDCU UR4, c[0x0][0x388] ;  /* 0x00007100ff0477ac */ /* 0x000e6c0008000800 */
[----:B------:R-:W2:Y:S01]  /*0030*/  LDC.64 R2, c[0x0][0x380] ;  /* 0x0000e000ff027b82 */ /* 0x000ea20000000a00 */
[----:B------:R-:W0:Y:S01]  /*0040*/  S2R R5, SR_CTAID.X ;  /* 0x0000000000057919 */ /* 0x000e220000002500 */
[----:B------:R-:W0:Y:S01]  /*0050*/  LDCU UR7, c[0x0][0x360] ;  /* 0x00006c00ff0777ac */ /* 0x000e220008000800 */
[----:B------:R-:W3:Y:S01]  /*0060*/  LDCU.64 UR8, c[0x0][0x358] ;  /* 0x00006b00ff0877ac */ /* 0x000ee20008000a00 */
[----:B-1----:R-:W-:Y:S01]  /*0070*/  UIMAD UR4, UR4, UR4, URZ ;  /* 0x00000004040472a4 */ /* 0x002fe2000f8e02ff */
[----:B0-----:R-:W-:-:S04]  /*0080*/  IMAD R5, R6, UR7, R5 ;  /* 0x0000000706057c24 */ /* 0x001fc8000f8e0205 */
[C---:B--2---:R-:W-:Y:S01]  /*0090*/  IMAD.WIDE R2, R5.reuse, 0x4, R2 ;  /* 0x0000000405027825 */ /* 0x044fe200078e0202 */
[----:B------:R-:W-:-:S13]  /*00a0*/  ISETP.GE.AND P0, PT, R5, UR4, PT ;  /* 0x0000000405007c0c */ /* 0x000fda000bf06270 */
[----:B---3--:R-:W2:Y:S01]  /*00b0*/  @!P0 LDG.E R7, desc[UR8][R2.64] ;  /* 0x0000000802078981 */ /* 0x008ea2000c1e1900 */
[----:B------:R-:W0:Y:S01]  /*00c0*/  S2UR UR6, SR_CgaCtaId ;  /* 0x00000000000679c3 */ /* 0x000e220000008800 */
[----:B------:R-:W-:Y:S01]  /*00d0*/  UMOV UR5, 0x400 ;  /* 0x0000040000057882 */ /* 0x000fe20000000000 */
[----:B------:R-:W-:Y:S02]  /*00e0*/  IMAD.MOV.U32 R9, RZ, RZ, 0x1 ;  /* 0x00000001ff097424 */ /* 0x000fe400078e00ff */
[----:B------:R-:W-:Y:S01]  /*00f0*/  IMAD.U32 R4, RZ, RZ, UR7 ;  /* 0x00000007ff047e24 */ /* 0x000fe2000f8e00ff */
[----:B0-----:R-:W-:-:S06]  /*0100*/  ULEA UR5, UR6, UR5, 0x18 ;  /* 0x0000000506057291 */ /* 0x001fcc000f8ec0ff */
[C---:B------:R-:W-:Y:S01]  /*0110*/  LEA R0, R6.reuse, UR5, 0x2 ;  /* 0x0000000506007c11 */ /* 0x040fe2000f8e10ff */
[----:B------:R-:W-:-:S04]  /*0120*/  VIADD R6, R6, 0x1 ;  /* 0x0000000106067836 */ /* 0x000fc80000000000 */
[----:B--2---:R0:W-:Y:S03]  /*0130*/  @!P0 STS [R0], R7 ;  /* 0x0000000700008388 */ /* 0x0041e60000000800 */
.L_x_0:
[----:B------:R-:W-:Y:S01]  /*0140*/  IMAD R8, R6, R9, RZ ;  /* 0x0000000906087224 */ /* 0x000fe200078e02ff */
[----:B------:R-:W-:Y:S04]  /*0150*/  BAR.SYNC.DEFER_BLOCKING 0x0 ;  /* 0x0000000000007b1d */ /* 0x000fe80000010000 */
[----:B------:R-:W-:-:S13]  /*0160*/  ISETP.GT.U32.AND P0, PT, R8, 0x200, PT ;  /* 0x000002000800780c */ /* 0x000fda0003f04070 */
[----:B0-----:R-:W-:-:S04]  /*0170*/  @!P0 LEA R7, R8, -R9, 0x1 ;  /* 0x8000000908078211 */ /* 0x001fc800078e08ff */
[----:B------:R-:W-:-:S05]  /*0180*/  @!P0 LEA R8, R7, UR5, 0x2 ;  /* 0x0000000507088c11 */ /* 0x000fca000f8e10ff */
[C---:B------:R-:W-:Y:S01]  /*0190*/  @!P0 IMAD R7, R9.reuse, 0x4, R8 ;  /* 0x0000000409078824 */ /* 0x040fe200078e0208 */
[----:B------:R-:W-:Y:S01]  /*01a0*/  SHF.L.U32 R9, R9, 0x1, RZ ;  /* 0x0000000109097819 */ /* 0x000fe200000006ff */
[----:B------:R-:W-:Y:S04]  /*01b0*/  @!P0 LDS R8, [R8+-0x4] ;  /* 0xfffffc0008088984 */ /* 0x000fe80000000800 */
[----:B------:R-:W0:Y:S02]  /*01c0*/  @!P0 LDS R11, [R7+-0x4] ;  /* 0xfffffc00070b8984 */ /* 0x000e240000000800 */
[----:B0-----:R-:W-:-:S05]  /*01d0*/  @!P0 IMAD.IADD R10, R8, 0x1, R11 ;  /* 0x00000001080a8824 */ /* 0x001fca00078e020b */
[----:B------:R1:W-:Y:S01]  /*01e0*/  @!P0 STS [R7+-0x4], R10 ;  /* 0xfffffc0a07008388 */ /* 0x0003e20000000800 */
[----:B------:R-:W-:-:S13]  /*01f0*/  ISETP.GT.U32.AND P0, PT, R9, R4, PT ;  /* 0x000000040900720c */ /* 0x000fda0003f04070 */
[----:B-1----:R-:W-:Y:S05]  /*0200*/  @!P0 BRA `(.L_x_0) ;  /* 0xfffffffc00cc8947 */ /* 0x002fea000383ffff */
[----:B------:R-:W-:-:S13]  /*0210*/  ISETP.GE.U32.AND P0, PT, R4, 0x2, PT ;  /* 0x000000020400780c */ /* 0x000fda0003f06070 */
[----:B------:R-:W-:Y:S05]  /*0220*/  @!P0 BRA `(.L_x_1) ;  /* 0x00000000003c8947 */ /* 0x000fea0003800000 */
[----:B------:R-:W-:-:S07]  /*0230*/  IMAD.SHL.U32 R6, R6, 0x2, RZ ;  /* 0x0000000206067824 */ /* 0x000fce00078e00ff */
.L_x_2:
[----:B------:R-:W-:Y:S01]  /*0240*/  SHF.R.U32.HI R11, RZ, 0x1, R4 ;  /* 0x00000001ff0b7819 */ /* 0x000fe20000011604 */
[----:B------:R-:W-:Y:S04]  /*0250*/  BAR.SYNC.DEFER_BLOCKING 0x0 ;  /* 0x0000000000007b1d */ /* 0x000fe80000010000 */
[----:B------:R-:W-:-:S05]  /*0260*/  IMAD R8, R6, R11, RZ ;  /* 0x0000000b06087224 */ /* 0x000fca00078e02ff */
[----:B------:R-:W-:-:S04]  /*0270*/  IADD3 R7, PT, PT, R8, -0x1, R11 ;  /* 0xffffffff08077810 */ /* 0x000fc80007ffe00b */
[----:B------:R-:W-:-:S13]  /*0280*/  ISETP.GT.AND P0, PT, R7, 0x3ff, PT ;  /* 0x000003ff0700780c */ /* 0x000fda0003f04270 */
[----:B------:R-:W-:-:S05]  /*0290*/  @!P0 LEA R7, R8, UR5, 0x2 ;  /* 0x0000000508078c11 */ /* 0x000fca000f8e10ff */
[----:B------:R-:W-:Y:S02]  /*02a0*/  @!P0 IMAD R8, R11, 0x4, R7 ;  /* 0x000000040b088824 */ /* 0x000fe400078e0207 */
[----:B------:R-:W-:Y:S04]  /*02b0*/  @!P0 LDS R7, [R7+-0x4] ;  /* 0xfffffc0007078984 */ /* 0x000fe80000000800 */
[----:B------:R-:W0:Y:S02]  /*02c0*/  @!P0 LDS R10, [R8+-0x4] ;  /* 0xfffffc00080a8984 */ /* 0x000e240000000800 */
[----:B0-----:R-:W-:-:S05]  /*02d0*/  @!P0 IADD3 R9, PT, PT, R7, R10, RZ ;  /* 0x0000000a07098210 */ /* 0x001fca0007ffe0ff */
[----:B------:R0:W-:Y:S01]  /*02e0*/  @!P0 STS [R8+-0x4], R9 ;  /* 0xfffffc0908008388 */ /* 0x0001e20000000800 */
[----:B------:R-:W-:Y:S01]  /*02f0*/  ISETP.GT.U32.AND P0, PT, R4, 0x3, PT ;  /* 0x000000030400780c */ /* 0x000fe20003f04070 */
[----:B------:R-:W-:-:S12]  /*0300*/  IMAD.MOV.U32 R4, RZ, RZ, R11 ;  /* 0x000000ffff047224 */ /* 0x000fd800078e000b */
[----:B0-----:R-:W-:Y:S05]  /*0310*/  @P0 BRA `(.L_x_2) ;  /* 0xfffffffc00c80947 */ /* 0x001fea000383ffff */
.L_x_1:
[----:B------:R-:W-:Y:S01]  /*0320*/  BAR.SYNC.DEFER_BLOCKING 0x0 ;  /* 0x0000000000007b1d */ /* 0x000fe20000010000 */
[----:B------:R-:W-:-:S13]  /*0330*/  ISETP.GE.AND P0, PT, R5, UR4, PT ;  /* 0x0000000405007c0c */ /* 0x000fda000bf06270 */
[----:B------:R-:W-:Y:S05]  /*0340*/  @P0 EXIT ;  /* 0x000000000000094d */ /* 0x000fea0003800000 */
[----:B------:R-:W0:Y:S04]  /*0350*/  LDS R5, [R0] ;  /* 0x0000000000057984 */ /* 0x000e280000000800 */
[----:B0-----:R-:W-:Y:S01]  /*0360*/  STG.E desc[UR8][R2.64], R5 ;  /* 0x0000000502007986 */ /* 0x001fe2000c101908 */
[----:B------:R-:W-:Y:S05]  /*0370*/  EXIT ;  /* 0x000000000000794d */ /* 0x000fea0003800000 */
.L_x_3:
[----:B------:R-:W-:-:S00]  /*0380*/  BRA `(.L_x_3) ;  /* 0xfffffffc00fc7947 */ /* 0x000fc0000383ffff */
[----:B------:R-:W-:-:S00]  /*0390*/  NOP ;  /* 0x0000000000007918 */ /* 0x000fc00000000000 */
        /* <DEDUP_REMOVED lines=14> */
.L_x_15:


//--------------------- .text._Z17gpu_scan_better_xPii --------------------------
	.section	.text._Z17gpu_scan_better_xPii,"ax",@progbits
	.align	128
        .global         _Z17gpu_scan_better_xPii
        .type           _Z17gpu_scan_better_xPii,@function
        .size           _Z17gpu_scan_better_xPii,(.L_x_16 - _Z17gpu_scan_better_xPii)
        .other          _Z17gpu_scan_better_xPii,@"STO_CUDA_ENTRY STV_DEFAULT"
_Z17gpu_scan_better_xPii:
.text._Z17gpu_scan_better_xPii:
[----:B------:R-:W-:Y:S01]  /*0000*/  LDC R1, c[0x0][0x37c] ;  /* 0x0000df00ff017b82 */ /* 0x000fe20000000800 */
[----:B------:R-:W0:Y:S01]  /*0010*/  S2R R5, SR_CTAID.X ;  /* 0x0000000000057919 */ /* 0x000e220000002500 */
[----:B------:R-:W1:Y:S06]  /*0020*/  LDCU UR4, c[0x0][0x388] ;  /* 0x00007100ff0477ac */ /* 0x000e6c0008000800 */
[----:B------:R-:W2:Y:S01]  /*0030*/  LDC.64 R2, c[0x0][0x380] ;  /* 0x0000e000ff027b82 */ /* 0x000ea20000000a00 */
[----:B------:R-:W0:Y:S01]  /*0040*/  S2R R6, SR_TID.X ;  /* 0x0000000000067919 */ /* 0x000e220000002100 */
        /* <DEDUP_REMOVED lines=15> */
.L_x_4:
        /* <DEDUP_REMOVED lines=16> */
.L_x_6:
        /* <DEDUP_REMOVED lines=14> */
.L_x_5:
[----:B------:R-:W-:Y:S01]  /*0320*/  BAR.SYNC.DEFER_BLOCKING 0x0 ;  /* 0x0000000000007b1d */ /* 0x000fe20000010000 */
[----:B------:R-:W-:-:S13]  /*0330*/  ISETP.GE.AND P0, PT, R5, UR4, PT ;  /* 0x0000000405007c0c */ /* 0x000fda000bf06270 */
[----:B------:R-:W-:Y:S05]  /*0340*/  @P0 EXIT ;  /* 0x000000000000094d */ /* 0x000fea0003800000 */
[----:B------:R-:W0:Y:S04]  /*0350*/  LDS R5, [R0] ;  /* 0x0000000000057984 */ /* 0x000e280000000800 */
[----:B0-----:R-:W-:Y:S01]  /*0360*/  STG.E desc[UR8][R2.64], R5 ;  /* 0x0000000502007986 */ /* 0x001fe2000c101908 */
[----:B------:R-:W-:Y:S05]  /*0370*/  EXIT ;  /* 0x000000000000794d */ /* 0x000fea0003800000 */
.L_x_7:
        /* <DEDUP_REMOVED lines=16> */
.L_x_16:


//--------------------- .text._Z16gpu_scan_basic_yPii --------------------------
	.section	.text._Z16gpu_scan_basic_yPii,"ax",@progbits
	.align	128
        .global         _Z16gpu_scan_basic_yPii
        .type           _Z16gpu_scan_basic_yPii,@function
        .size           _Z16gpu_scan_basic_yPii,(.L_x_17 - _Z16gpu_scan_basic_yPii)
        .other          _Z16gpu_scan_basic_yPii,@"STO_CUDA_ENTRY STV_DEFAULT"
_Z16gpu_scan_basic_yPii:
.text._Z16gpu_scan_basic_yPii:
        /* <DEDUP_REMOVED lines=14> */
[----:B------:R-:W-:Y:S01]  /*00e0*/  ISETP.NE.AND P1, PT, R9, RZ, PT ;  /* 0x000000ff0900720c */ /* 0x000fe20003f25270 */
[----:B0-----:R-:W-:-:S06]  /*00f0*/  ULEA UR4, UR5, UR4, 0x18 ;  /* 0x0000000405047291 */ /* 0x001fcc000f8ec0ff */
[----:B------:R-:W-:-:S05]  /*0100*/  LEA R0, R9, UR4, 0x2 ;  /* 0x0000000409007c11 */ /* 0x000fca000f8e10ff */
[----:B--2---:R0:W-:Y:S01]  /*0110*/  @!P0 STS [R0], R5 ;  /* 0x0000000500008388 */ /* 0x0041e20000000800 */
[----:B------:R-:W-:Y:S05]  /*0120*/  @!P1 BRA `(.L_x_8) ;  /* 0x0000000000349947 */ /* 0x000fea0003800000 */
[----:B------:R-:W-:-:S07]  /*0130*/  IMAD.MOV.U32 R4, RZ, RZ, 0x1 ;  /* 0x00000001ff047424 */ /* 0x000fce00078e00ff */
.L_x_9:
[----:B------:R-:W-:Y:S05]  /*0140*/  WARPSYNC.ALL ;  /* 0x0000000000007948 */ /* 0x000fea0003800000 */
[----:B------:R-:W-:Y:S01]  /*0150*/  BAR.SYNC.DEFER_BLOCKING 0x0 ;  /* 0x0000000000007b1d */ /* 0x000fe20000010000 */
[----:B0-----:R-:W-:Y:S02]  /*0160*/  IMAD.IADD R5, R9, 0x1, -R4 ;  /* 0x0000000109057824 */ /* 0x001fe400078e0a04 */
[----:B------:R-:W-:-:S03]  /*0170*/  IMAD.SHL.U32 R4, R4, 0x2, RZ ;  /* 0x0000000204047824 */ /* 0x000fc600078e00ff */
[----:B------:R-:W-:Y:S02]  /*0180*/  LEA R5, R5, UR4, 0x2 ;  /* 0x0000000405057c11 */ /* 0x000fe4000f8e10ff */
[----:B------:R-:W-:-:S04]  /*0190*/  ISETP.GT.U32.AND P1, PT, R4, R9, PT ;  /* 0x000000090400720c */ /* 0x000fc80003f24070 */
[----:B------:R-:W-:Y:S01]  /*01a0*/  LDS R5, [R5] ;  /* 0x0000000005057984 */ /* 0x000fe20000000800 */
[----:B------:R-:W-:Y:S06]  /*01b0*/  BAR.SYNC.DEFER_BLOCKING 0x0 ;  /* 0x0000000000007b1d */ /* 0x000fec0000010000 */
[----:B------:R-:W0:Y:S02]  /*01c0*/  LDS R6, [R0] ;  /* 0x0000000000067984 */ /* 0x000e240000000800 */
[----:B01----:R-:W-:-:S05]  /*01d0*/  IADD3 R7, PT, PT, R5, R6, RZ ;  /* 0x0000000605077210 */ /* 0x003fca0007ffe0ff */
[----:B------:R1:W-:Y:S01]  /*01e0*/  STS [R0], R7 ;  /* 0x0000000700007388 */ /* 0x0003e20000000800 */
[----:B------:R-:W-:Y:S05]  /*01f0*/  @!P1 BRA `(.L_x_9) ;  /* 0xfffffffc00d09947 */ /* 0x000fea000383ffff */
.L_x_8:
[----:B------:R-:W-:Y:S05]  /*0200*/  @P0 EXIT ;  /* 0x000000000000094d */ /* 0x000fea0003800000 */
[----:B0-----:R-:W0:Y:S04]  /*0210*/  LDS R5, [R0] ;  /* 0x0000000000057984 */ /* 0x001e280000000800 */
[----:B0-----:R-:W-:Y:S01]  /*0220*/  STG.E desc[UR6][R2.64], R5 ;  /* 0x0000000502007986 */ /* 0x001fe2000c101906 */
[----:B------:R-:W-:Y:S05]  /*0230*/  EXIT ;  /* 0x000000000000794d */ /* 0x000fea0003800000 */
.L_x_10:
        /* <DEDUP_REMOVED lines=12> */
.L_x_17:


//--------------------- .text._Z16gpu_scan_basic_xPii --------------------------
	.section	.text._Z16gpu_scan_basic_xPii,"ax",@progbits
	.align	128
        .global         _Z16gpu_scan_basic_xPii
        .type           _Z16gpu_scan_basic_xPii,@function
        .size           _Z16gpu_scan_basic_xPii,(.L_x_18 - _Z16gpu_scan_basic_xPii)
        .other          _Z16gpu_scan_basic_xPii,@"STO_CUDA_ENTRY STV_DEFAULT"
_Z16gpu_scan_basic_xPii:
.text._Z16gpu_scan_basic_xPii:
        /* <DEDUP_REMOVED lines=20> */
.L_x_12:
        /* <DEDUP_REMOVED lines=12> */
.L_x_11:
[----:B------:R-:W-:Y:S05]  /*0200*/  @P0 EXIT ;  /* 0x000000000000094d */ /* 0x000fea0003800000 */
[----:B0-----:R-:W0:Y:S04]  /*0210*/  LDS R5, [R0] ;  /* 0x0000000000057984 */ /* 0x001e280000000800 */
[----:B0-----:R-:W-:Y:S01]  /*0220*/  STG.E desc[UR6][R2.64], R5 ;  /* 0x0000000502007986 */ /* 0x001fe2000c101906 */
[----:B------:R-:W-:Y:S05]  /*0230*/  EXIT ;  /* 0x000000000000794d */ /* 0x000fea0003800000 */
.L_x_13:
        /* <DEDUP_REMOVED lines=12> */
.L_x_18:


//--------------------- .text._Z8gpu_warmv        --------------------------
	.section	.text._Z8gpu_warmv,"ax",@progbits
	.align	128
        .global         _Z8gpu_warmv
        .type           _Z8gpu_warmv,@function
        .size           _Z8gpu_warmv,(.L_x_19 - _Z8gpu_warmv)
        .other          _Z8gpu_warmv,@"STO_CUDA_ENTRY STV_DEFAULT"
_Z8gpu_warmv:
.text._Z8gpu_warmv:
[----:B------:R-:W-:Y:S01]  /*0000*/  LDC R1, c[0x0][0x37c] ;  /* 0x0000df00ff017b82 */ /* 0x000fe20000000800 */
[----:B------:R-:W-:Y:S05]  /*0010*/  EXIT ;  /* 0x000000000000794d */ /* 0x000fea0003800000 */
.L_x_14:
        /* <DEDUP_REMOVED lines=14> */
.L_x_19:


//--------------------- .nv.shared._Z17gpu_scan_better_yPii --------------------------
	.section	.nv.shared._Z17gpu_scan_better_yPii,"aw",@nobits
	.sectionflags	@""
	.align	4
.nv.shared._Z17gpu_scan_better_yPii:
	.zero		5120


//--------------------- .nv.shared.reserved.0     --------------------------
	.section	.nv.shared.reserved.0,"aw",@nobits
	.weak		__nv_reservedSMEM_offset_0_alias
	.size		__nv_reservedSMEM_offset_0_alias, 0, 64
	.other		__nv_reservedSMEM_offset_0_alias,@"STO_CUDA_RESERVED_SHARED STV_DEFAULT"
__nv_reservedSMEM_offset_0_alias:
	.zero		0
	.zero		64


//--------------------- .nv.shared._Z17gpu_scan_better_xPii --------------------------
	.section	.nv.shared._Z17gpu_scan_better_xPii,"aw",@nobits
	.sectionflags	@""
	.align	4
.nv.shared._Z17gpu_scan_better_xPii:
	.zero		5120


//--------------------- .nv.shared._Z16gpu_scan_basic_yPii --------------------------
	.section	.nv.shared._Z16gpu_scan_basic_yPii,"aw",@nobits
	.sectionflags	@""
	.align	4
.nv.shared._Z16gpu_scan_basic_yPii:
	.zero		5120


//--------------------- .nv.shared._Z16gpu_scan_basic_xPii --------------------------
	.section	.nv.shared._Z16gpu_scan_basic_xPii,"aw",@nobits
	.sectionflags	@""
	.align	4
.nv.shared._Z16gpu_scan_basic_xPii:
	.zero		5120


//--------------------- .nv.constant0._Z17gpu_scan_better_yPii --------------------------
	.section	.nv.constant0._Z17gpu_scan_better_yPii,"a",@progbits
	.sectionflags	@""
	.align	4
.nv.constant0._Z17gpu_scan_better_yPii:
	.zero		908


//--------------------- .nv.constant0._Z17gpu_scan_better_xPii --------------------------
	.section	.nv.constant0._Z17gpu_scan_better_xPii,"a",@progbits
	.sectionflags	@""
	.align	4
.nv.constant0._Z17gpu_scan_better_xPii:
	.zero		908


//--------------------- .nv.constant0._Z16gpu_scan_basic_yPii --------------------------
	.section	.nv.constant0._Z16gpu_scan_basic_yPii,"a",@progbits
	.sectionflags	@""
	.align	4
.nv.constant0._Z16gpu_scan_basic_yPii:
	.zero		908


//--------------------- .nv.constant0._Z16gpu_scan_basic_xPii --------------------------
	.section	.nv.constant0._Z16gpu_scan_basic_xPii,"a",@progbits
	.sectionflags	@""
	.align	4
.nv.constant0._Z16gpu_scan_basic_xPii:
	.zero		908


//--------------------- .nv.constant0._Z8gpu_warmv --------------------------
	.section	.nv.constant0._Z8gpu_warmv,"a",@progbits
	.sectionflags	@""
	.align	4
.nv.constant0._Z8gpu_warmv:
	.zero		896


//--------------------- SYMBOLS --------------------------

	.type		.nv.reservedSmem.offset0,@object
	.size		.nv.reservedSmem.offset0,0x4
	.type		.nv.reservedSmem.cap,@object
	.size		.nv.reservedSmem.cap,0x4
